//
// Generated by NVIDIA NVVM Compiler
//
// Compiler Build ID: CL-36424714
// Cuda compilation tools, release 13.0, V13.0.88
// Based on NVVM 20.0.0
//

.version 9.0
.target sm_100
.address_size 64

	// .globl	_Z9vectorAddPfS_S_i

.visible .entry _Z9vectorAddPfS_S_i(
	.param .u64 .ptr .align 1 _Z9vectorAddPfS_S_i_param_0,
	.param .u64 .ptr .align 1 _Z9vectorAddPfS_S_i_param_1,
	.param .u64 .ptr .align 1 _Z9vectorAddPfS_S_i_param_2,
	.param .u32 _Z9vectorAddPfS_S_i_param_3
)
{
	.reg .pred 	%p<2>;
	.reg .b32 	%r<6>;
	.reg .b32 	%f<4>;
	.reg .b64 	%rd<11>;

	ld.param.u64 	%rd1, [_Z9vectorAddPfS_S_i_param_0];
	ld.param.u64 	%rd2, [_Z9vectorAddPfS_S_i_param_1];
	ld.param.u64 	%rd3, [_Z9vectorAddPfS_S_i_param_2];
	ld.param.u32 	%r2, [_Z9vectorAddPfS_S_i_param_3];
	mov.u32 	%r3, %ctaid.x;
	mov.u32 	%r4, %ntid.x;
	mov.u32 	%r5, %tid.x;
	mad.lo.s32 	%r1, %r3, %r4, %r5;
	setp.ge.s32 	%p1, %r1, %r2;
	@%p1 bra 	$L__BB0_2;
	cvta.to.global.u64 	%rd4, %rd1;
	cvta.to.global.u64 	%rd5, %rd2;
	cvta.to.global.u64 	%rd6, %rd3;
	mul.wide.s32 	%rd7, %r1, 4;
	add.s64 	%rd8, %rd4, %rd7;
	ld.global.f32 	%f1, [%rd8];
	add.s64 	%rd9, %rd5, %rd7;
	ld.global.f32 	%f2, [%rd9];
	add.f32 	%f3, %f1, %f2;
	add.s64 	%rd10, %rd6, %rd7;
	st.global.f32 	[%rd10], %f3;
$L__BB0_2:
	ret;

}
	// .globl	_Z11fillPatternPfif
.visible .entry _Z11fillPatternPfif(
	.param .u64 .ptr .align 1 _Z11fillPatternPfif_param_0,
	.param .u32 _Z11fillPatternPfif_param_1,
	.param .f32 _Z11fillPatternPfif_param_2
)
{
	.reg .pred 	%p<2>;
	.reg .b32 	%r<6>;
	.reg .b32 	%f<4>;
	.reg .b64 	%rd<5>;

	ld.param.u64 	%rd1, [_Z11fillPatternPfif_param_0];
	ld.param.u32 	%r2, [_Z11fillPatternPfif_param_1];
	ld.param.f32 	%f1, [_Z11fillPatternPfif_param_2];
	mov.u32 	%r3, %ctaid.x;
	mov.u32 	%r4, %ntid.x;
	mov.u32 	%r5, %tid.x;
	mad.lo.s32 	%r1, %r3, %r4, %r5;
	setp.ge.s32 	%p1, %r1, %r2;
	@%p1 bra 	$L__BB1_2;
	cvta.to.global.u64 	%rd2, %rd1;
	cvt.rn.f32.s32 	%f2, %r1;
	mul.f32 	%f3, %f1, %f2;
	mul.wide.s32 	%rd3, %r1, 4;
	add.s64 	%rd4, %rd2, %rd3;
	st.global.f32 	[%rd4], %f3;
$L__BB1_2:
	ret;

}


// ===== COMPILED SASS (sm_100) =====

	.target	sm_100

	.elftype	@"ET_EXEC"


//--------------------- .note.nv.tkinfo           --------------------------
	.section	.note.nv.tkinfo,"",@"SHT_NOTE"
	.sectionflags	@"SHF_NOTE_NV_TKINFO"
	.tkinfo
        /*0018*/ 	.word	0x00000002
        /*0030*/ 	.string	""
        /*0030*/ 	.string	"ptxas"
        /*0030*/ 	.string	"Cuda compilation tools, release 13.0, V13.0.88"
        /*0030*/ 	.string	"Build cuda_13.0.r13.0/compiler.36424714_0"
        /*0030*/ 	.string	"-arch sm_100 -m 64 "



//--------------------- .note.nv.cuinfo           --------------------------
	.section	.note.nv.cuinfo,"",@"SHT_NOTE"
	.sectionflags	@"SHF_NOTE_NV_CUINFO"
        /*0018*/ 	.short	0x0002
        /*001a*/ 	.short	0x0064
        /*001c*/ 	.short	0x0082
	.zero		2


//--------------------- .nv.info                  --------------------------
	.section	.nv.info,"",@"SHT_CUDA_INFO"
	.align	4


	//----- nvinfo : EIATTR_REGCOUNT
	.align		4
        /*0000*/ 	.byte	0x04, 0x2f
        /*0002*/ 	.short	(.L_1 - .L_0)
	.align		4
.L_0:
        /*0004*/ 	.word	index@(_Z9vectorAddPfS_S_i)
        /*0008*/ 	.word	0x0000000c


	//----- nvinfo : EIATTR_FRAME_SIZE
	.align		4
.L_1:
        /*000c*/ 	.byte	0x04, 0x11
        /*000e*/ 	.short	(.L_3 - .L_2)
	.align		4
.L_2:
        /*0010*/ 	.word	index@(_Z9vectorAddPfS_S_i)
        /*0014*/ 	.word	0x00000000


	//----- nvinfo : EIATTR_REGCOUNT
	.align		4
.L_3:
        /*0018*/ 	.byte	0x04, 0x2f
        /*001a*/ 	.short	(.L_5 - .L_4)
	.align		4
.L_4:
        /*001c*/ 	.word	index@(_Z11fillPatternPfif)
        /*0020*/ 	.word	0x00000008


	//----- nvinfo : EIATTR_FRAME_SIZE
	.align		4
.L_5:
        /*0024*/ 	.byte	0x04, 0x11
        /*0026*/ 	.short	(.L_7 - .L_6)
	.align		4
.L_6:
        /*0028*/ 	.word	index@(_Z11fillPatternPfif)
        /*002c*/ 	.word	0x00000000


	//----- nvinfo : EIATTR_MIN_STACK_SIZE
	.align		4
.L_7:
        /*0030*/ 	.byte	0x04, 0x12
        /*0032*/ 	.short	(.L_9 - .L_8)
	.align		4
.L_8:
        /*0034*/ 	.word	index@(_Z11fillPatternPfif)
        /*0038*/ 	.word	0x00000000


	//----- nvinfo : EIATTR_MIN_STACK_SIZE
	.align		4
.L_9:
        /*003c*/ 	.byte	0x04, 0x12
        /*003e*/ 	.short	(.L_11 - .L_10)
	.align		4
.L_10:
        /*0040*/ 	.word	index@(_Z9vectorAddPfS_S_i)
        /*0044*/ 	.word	0x00000000
.L_11:


//--------------------- .nv.compat                --------------------------
	.section	.nv.compat,"",@"SHT_CUDA_COMPAT_INFO"
	.align	4
        /*0000*/ 	.byte	0x02, 0x09, 0x00, 0x00, 0x02, 0x02, 0x01, 0x00, 0x02, 0x05, 0x05, 0x00, 0x03, 0x07, 0x01, 0x01
        /*0010*/ 	.byte	0x02, 0x03, 0x00, 0x00, 0x02, 0x06, 0x01, 0x00, 0x04, 0x0b, 0x08, 0x00, 0x09, 0x00, 0x00, 0x00
        /*0020*/ 	.byte	0x00, 0x00, 0x00, 0x00


//--------------------- .nv.info._Z11fillPatternPfif --------------------------
	.section	.nv.info._Z11fillPatternPfif,"",@"SHT_CUDA_INFO"
	.sectionflags	@""
	.align	4


	//----- nvinfo : EIATTR_CUDA_API_VERSION
	.align		4
        /*0000*/ 	.byte	0x04, 0x37
        /*0002*/ 	.short	(.L_13 - .L_12)
.L_12:
        /*0004*/ 	.word	0x00000082


	//----- nvinfo : EIATTR_KPARAM_INFO
	.align		4
.L_13:
        /*0008*/ 	.byte	0x04, 0x17
        /*000a*/ 	.short	(.L_15 - .L_14)
.L_14:
        /*000c*/ 	.word	0x00000000
        /*0010*/ 	.short	0x0002
        /*0012*/ 	.short	0x000c
        /*0014*/ 	.byte	0x00, 0xf0, 0x11, 0x00


	//----- nvinfo : EIATTR_KPARAM_INFO
	.align		4
.L_15:
        /*0018*/ 	.byte	0x04, 0x17
        /*001a*/ 	.short	(.L_17 - .L_16)
.L_16:
        /*001c*/ 	.word	0x00000000
        /*0020*/ 	.short	0x0001
        /*0022*/ 	.short	0x0008
        /*0024*/ 	.byte	0x00, 0xf0, 0x11, 0x00


	//----- nvinfo : EIATTR_KPARAM_INFO
	.align		4
.L_17:
        /*0028*/ 	.byte	0x04, 0x17
        /*002a*/ 	.short	(.L_19 - .L_18)
.L_18:
        /*002c*/ 	.word	0x00000000
        /*0030*/ 	.short	0x0000
        /*0032*/ 	.short	0x0000
        /*0034*/ 	.byte	0x00, 0xf5, 0x21, 0x00


	//----- nvinfo : EIATTR_SPARSE_MMA_MASK
	.align		4
.L_19:
        /*0038*/ 	.byte	0x03, 0x50
        /*003a*/ 	.short	0x0000


	//----- nvinfo : EIATTR_MAXREG_COUNT
	.align		4
        /*003c*/ 	.byte	0x03, 0x1b
        /*003e*/ 	.short	0x00ff


	//----- nvinfo : EIATTR_MERCURY_ISA_VERSION
	.align		4
        /*0040*/ 	.byte	0x03, 0x5f
        /*0042*/ 	.short	0x0101


	//----- nvinfo : EIATTR_VRC_CTA_INIT_COUNT
	.align		4
        /*0044*/ 	.byte	0x02, 0x4a
	.zero		1
	.zero		1


	//----- nvinfo : EIATTR_EXIT_INSTR_OFFSETS
	.align		4
        /*0048*/ 	.byte	0x04, 0x1c
        /*004a*/ 	.short	(.L_21 - .L_20)


	//   ....[0]....
.L_20:
        /*004c*/ 	.word	0x00000070


	//   ....[1]....
        /*0050*/ 	.word	0x000000f0


	//----- nvinfo : EIATTR_CBANK_PARAM_SIZE
	.align		4
.L_21:
        /*0054*/ 	.byte	0x03, 0x19
        /*0056*/ 	.short	0x0010


	//----- nvinfo : EIATTR_PARAM_CBANK
	.align		4
        /*0058*/ 	.byte	0x04, 0x0a
        /*005a*/ 	.short	(.L_23 - .L_22)
	.align		4
.L_22:
        /*005c*/ 	.word	index@(.nv.constant0._Z11fillPatternPfif)
        /*0060*/ 	.short	0x0380
        /*0062*/ 	.short	0x0010


	//----- nvinfo : EIATTR_SW_WAR
	.align		4
.L_23:
        /*0064*/ 	.byte	0x04, 0x36
        /*0066*/ 	.short	(.L_25 - .L_24)
.L_24:
        /*0068*/ 	.word	0x00000008
.L_25:


//--------------------- .nv.info._Z9vectorAddPfS_S_i --------------------------
	.section	.nv.info._Z9vectorAddPfS_S_i,"",@"SHT_CUDA_INFO"
	.sectionflags	@""
	.align	4


	//----- nvinfo : EIATTR_CUDA_API_VERSION
	.align		4
        /*0000*/ 	.byte	0x04, 0x37
        /*0002*/ 	.short	(.L_27 - .L_26)
.L_26:
        /*0004*/ 	.word	0x00000082


	//----- nvinfo : EIATTR_KPARAM_INFO
	.align		4
.L_27:
        /*0008*/ 	.byte	0x04, 0x17
        /*000a*/ 	.short	(.L_29 - .L_28)
.L_28:
        /*000c*/ 	.word	0x00000000
        /*0010*/ 	.short	0x0003
        /*0012*/ 	.short	0x0018
        /*0014*/ 	.byte	0x00, 0xf0, 0x11, 0x00


	//----- nvinfo : EIATTR_KPARAM_INFO
	.align		4
.L_29:
        /*0018*/ 	.byte	0x04, 0x17
        /*001a*/ 	.short	(.L_31 - .L_30)
.L_30:
        /*001c*/ 	.word	0x00000000
        /*0020*/ 	.short	0x0002
        /*0022*/ 	.short	0x0010
        /*0024*/ 	.byte	0x00, 0xf5, 0x21, 0x00


	//----- nvinfo : EIATTR_KPARAM_INFO
	.align		4
.L_31:
        /*0028*/ 	.byte	0x04, 0x17
        /*002a*/ 	.short	(.L_33 - .L_32)
.L_32:
        /*002c*/ 	.word	0x00000000
        /*0030*/ 	.short	0x0001
        /*0032*/ 	.short	0x0008
        /*0034*/ 	.byte	0x00, 0xf5, 0x21, 0x00


	//----- nvinfo : EIATTR_KPARAM_INFO
	.align		4
.L_33:
        /*0038*/ 	.byte	0x04, 0x17
        /*003a*/ 	.short	(.L_35 - .L_34)
.L_34:
        /*003c*/ 	.word	0x00000000
        /*0040*/ 	.short	0x0000
        /*0042*/ 	.short	0x0000
        /*0044*/ 	.byte	0x00, 0xf5, 0x21, 0x00


	//----- nvinfo : EIATTR_SPARSE_MMA_MASK
	.align		4
.L_35:
        /*0048*/ 	.byte	0x03, 0x50
        /*004a*/ 	.short	0x0000


	//----- nvinfo : EIATTR_MAXREG_COUNT
	.align		4
        /*004c*/ 	.byte	0x03, 0x1b
        /*004e*/ 	.short	0x00ff


	//----- nvinfo : EIATTR_MERCURY_ISA_VERSION
	.align		4
        /*0050*/ 	.byte	0x03, 0x5f
        /*0052*/ 	.short	0x0101


	//----- nvinfo : EIATTR_VRC_CTA_INIT_COUNT
	.align		4
        /*0054*/ 	.byte	0x02, 0x4a
	.zero		1
	.zero		1


	//----- nvinfo : EIATTR_EXIT_INSTR_OFFSETS
	.align		4
        /*0058*/ 	.byte	0x04, 0x1c
        /*005a*/ 	.short	(.L_37 - .L_36)


	//   ....[0]....
.L_36:
        /*005c*/ 	.word	0x00000070


	//   ....[1]....
        /*0060*/ 	.word	0x00000130


	//----- nvinfo : EIATTR_CBANK_PARAM_SIZE
	.align		4
.L_37:
        /*0064*/ 	.byte	0x03, 0x19
        /*0066*/ 	.short	0x001c


	//----- nvinfo : EIATTR_PARAM_CBANK
	.align		4
        /*0068*/ 	.byte	0x04, 0x0a
        /*006a*/ 	.short	(.L_39 - .L_38)
	.align		4
.L_38:
        /*006c*/ 	.word	index@(.nv.constant0._Z9vectorAddPfS_S_i)
        /*0070*/ 	.short	0x0380
        /*0072*/ 	.short	0x001c


	//----- nvinfo : EIATTR_SW_WAR
	.align		4
.L_39:
        /*0074*/ 	.byte	0x04, 0x36
        /*0076*/ 	.short	(.L_41 - .L_40)
.L_40:
        /*0078*/ 	.word	0x00000008
.L_41:


//--------------------- .nv.callgraph             --------------------------
	.section	.nv.callgraph,"",@"SHT_CUDA_CALLGRAPH"
	.align	4
	.sectionentsize	8
	.align		4
        /*0000*/ 	.word	0x00000000
	.align		4
        /*0004*/ 	.word	0xffffffff
	.align		4
        /*0008*/ 	.word	0x00000000
	.align		4
        /*000c*/ 	.word	0xfffffffe
	.align		4
        /*0010*/ 	.word	0x00000000
	.align		4
        /*0014*/ 	.word	0xfffffffd
	.align		4
        /*0018*/ 	.word	0x00000000
	.align		4
        /*001c*/ 	.word	0xfffffffc


//--------------------- .text._Z11fillPatternPfif --------------------------
	.section	.text._Z11fillPatternPfif,"ax",@progbits
	.align	128
        .global         _Z11fillPatternPfif
        .type           _Z11fillPatternPfif,@function
        .size           _Z11fillPatternPfif,(.L_x_2 - _Z11fillPatternPfif)
        .other          _Z11fillPatternPfif,@"STO_CUDA_ENTRY STV_DEFAULT"
_Z11fillPatternPfif:
.text._Z11fillPatternPfif:
[----:B------:R-:W-:Y:S01]  /*0000*/  LDC R1, c[0x0][0x37c] ;  /* 0x0000df00ff017b82 */ /* 0x000fe20000000800 */
[----:B------:R-:W0:Y:S07]  /*0010*/  S2R R0, SR_TID.X ;  /* 0x0000000000007919 */ /* 0x000e2e0000002100 */
[----:B------:R-:W0:Y:S01]  /*0020*/  S2UR UR4, SR_CTAID.X ;  /* 0x00000000000479c3 */ /* 0x000e220000002500 */
[----:B------:R-:W1:Y:S07]  /*0030*/  LDCU UR5, c[0x0][0x388] ;  /* 0x00007100ff0577ac */ /* 0x000e6e0008000800 */
[----:B------:R-:W0:Y:S02]  /*0040*/  LDC R5, c[0x0][0x360] ;  /* 0x0000d800ff057b82 */ /* 0x000e240000000800 */
[----:B0-----:R-:W-:-:S05]  /*0050*/  IMAD R5, R5, UR4, R0 ;  /* 0x0000000405057c24 */ /* 0x001fca000f8e0200 */
[----:B-1----:R-:W-:-:S13]  /*0060*/  ISETP.GE.AND P0, PT, R5, UR5, PT ;  /* 0x0000000505007c0c */ /* 0x002fda000bf06270 */
[----:B------:R-:W-:Y:S05]  /*0070*/  @P0 EXIT ;  /* 0x000000000000094d */ /* 0x000fea0003800000 */
[----:B------:R-:W0:Y:S01]  /*0080*/  LDC.64 R2, c[0x0][0x380] ;  /* 0x0000e000ff027b82 */ /* 0x000e220000000a00 */
[----:B------:R-:W1:Y:S01]  /*0090*/  LDCU UR6, c[0x0][0x38c] ;  /* 0x00007180ff0677ac */ /* 0x000e620008000800 */
[----:B------:R-:W-:Y:S01]  /*00a0*/  I2FP.F32.S32 R0, R5 ;  /* 0x0000000500007245 */ /* 0x000fe20000201400 */
[----:B------:R-:W2:Y:S01]  /*00b0*/  LDCU.64 UR4, c[0x0][0x358] ;  /* 0x00006b00ff0477ac */ /* 0x000ea20008000a00 */
[----:B0-----:R-:W-:-:S04]  /*00c0*/  IMAD.WIDE R2, R5, 0x4, R2 ;  /* 0x0000000405027825 */ /* 0x001fc800078e0202 */
[----:B-1----:R-:W-:-:S05]  /*00d0*/  FMUL R5, R0, UR6 ;  /* 0x0000000600057c20 */ /* 0x002fca0008400000 */
[----:B--2---:R-:W-:Y:S01]  /*00e0*/  STG.E desc[UR4][R2.64], R5 ;  /* 0x0000000502007986 */ /* 0x004fe2000c101904 */
[----:B------:R-:W-:Y:S05]  /*00f0*/  EXIT ;  /* 0x000000000000794d */ /* 0x000fea0003800000 */
.L_x_0:
[----:B------:R-:W-:-:S00]  /*0100*/  BRA `(.L_x_0) ;  /* 0xfffffffc00fc7947 */ /* 0x000fc0000383ffff */
[----:B------:R-:W-:-:S00]  /*0110*/  NOP ;  /* 0x0000000000007918 */ /* 0x000fc00000000000 */
        /* <DEDUP_REMOVED lines=14> */
.L_x_2:


//--------------------- .text._Z9vectorAddPfS_S_i --------------------------
	.section	.text._Z9vectorAddPfS_S_i,"ax",@progbits
	.align	128
        .global         _Z9vectorAddPfS_S_i
        .type           _Z9vectorAddPfS_S_i,@function
        .size           _Z9vectorAddPfS_S_i,(.L_x_3 - _Z9vectorAddPfS_S_i)
        .other          _Z9vectorAddPfS_S_i,@"STO_CUDA_ENTRY STV_DEFAULT"
_Z9vectorAddPfS_S_i:
.text._Z9vectorAddPfS_S_i:
        /* <DEDUP_REMOVED lines=9> */
[----:B------:R-:W1:Y:S07]  /*0090*/  LDCU.64 UR4, c[0x0][0x358] ;  /* 0x00006b00ff0477ac */ /* 0x000e6e0008000a00 */
[----:B------:R-:W2:Y:S08]  /*00a0*/  LDC.64 R4, c[0x0][0x388] ;  /* 0x0000e200ff047b82 */ /* 0x000eb00000000a00 */
[----:B------:R-:W3:Y:S01]  /*00b0*/  LDC.64 R6, c[0x0][0x390] ;  /* 0x0000e400ff067b82 */ /* 0x000ee20000000a00 */
[----:B0-----:R-:W-:-:S06]  /*00c0*/  IMAD.WIDE R2, R9, 0x4, R2 ;  /* 0x0000000409027825 */ /* 0x001fcc00078e0202 */
[----:B-1----:R-:W4:Y:S01]  /*00d0*/  LDG.E R2, desc[UR4][R2.64] ;  /* 0x0000000402027981 */ /* 0x002f22000c1e1900 */
[----:B--2---:R-:W-:-:S06]  /*00e0*/  IMAD.WIDE R4, R9, 0x4, R4 ;  /* 0x0000000409047825 */ /* 0x004fcc00078e0204 */
[----:B------:R-:W4:Y:S01]  /*00f0*/  LDG.E R5, desc[UR4][R4.64] ;  /* 0x0000000404057981 */ /* 0x000f22000c1e1900 */
[----:B---3--:R-:W-:-:S04]  /*0100*/  IMAD.WIDE R6, R9, 0x4, R6 ;  /* 0x0000000409067825 */ /* 0x008fc800078e0206 */
[----:B----4-:R-:W-:-:S05]  /*0110*/  FADD R9, R2, R5 ;  /* 0x0000000502097221 */ /* 0x010fca0000000000 */
[----:B------:R-:W-:Y:S01]  /*0120*/  STG.E desc[UR4][R6.64], R9 ;  /* 0x0000000906007986 */ /* 0x000fe2000c101904 */
[----:B------:R-:W-:Y:S05]  /*0130*/  EXIT ;  /* 0x000000000000794d */ /* 0x000fea0003800000 */
.L_x_1:
        /* <DEDUP_REMOVED lines=12> */
.L_x_3:


//--------------------- .nv.shared.reserved.0     --------------------------
	.section	.nv.shared.reserved.0,"aw",@nobits
	.weak		__nv_reservedSMEM_offset_0_alias
	.size		__nv_reservedSMEM_offset_0_alias, 0, 64
	.other		__nv_reservedSMEM_offset_0_alias,@"STO_CUDA_RESERVED_SHARED STV_DEFAULT"
__nv_reservedSMEM_offset_0_alias:
	.zero		0
	.zero		64


//--------------------- .nv.constant0._Z11fillPatternPfif --------------------------
	.section	.nv.constant0._Z11fillPatternPfif,"a",@progbits
	.sectionflags	@""
	.align	4
.nv.constant0._Z11fillPatternPfif:
	.zero		912


//--------------------- .nv.constant0._Z9vectorAddPfS_S_i --------------------------
	.section	.nv.constant0._Z9vectorAddPfS_S_i,"a",@progbits
	.sectionflags	@""
	.align	4
.nv.constant0._Z9vectorAddPfS_S_i:
	.zero		924


//--------------------- SYMBOLS --------------------------

	.type		.nv.reservedSmem.offset0,@object
	.size		.nv.reservedSmem.offset0,0x4
